//
// Generated by NVIDIA NVVM Compiler
//
// Compiler Build ID: CL-36424714
// Cuda compilation tools, release 13.0, V13.0.88
// Based on NVVM 20.0.0
//

.version 9.0
.target sm_100
.address_size 64

	// .globl	_Z9countWordPKciS0_iPi

.visible .entry _Z9countWordPKciS0_iPi(
	.param .u64 .ptr .align 1 _Z9countWordPKciS0_iPi_param_0,
	.param .u32 _Z9countWordPKciS0_iPi_param_1,
	.param .u64 .ptr .align 1 _Z9countWordPKciS0_iPi_param_2,
	.param .u32 _Z9countWordPKciS0_iPi_param_3,
	.param .u64 .ptr .align 1 _Z9countWordPKciS0_iPi_param_4
)
{
	.reg .pred 	%p<10>;
	.reg .b16 	%rs<7>;
	.reg .b32 	%r<14>;
	.reg .b64 	%rd<16>;

	ld.param.u64 	%rd5, [_Z9countWordPKciS0_iPi_param_0];
	ld.param.u32 	%r5, [_Z9countWordPKciS0_iPi_param_1];
	ld.param.u64 	%rd6, [_Z9countWordPKciS0_iPi_param_2];
	ld.param.u32 	%r6, [_Z9countWordPKciS0_iPi_param_3];
	ld.param.u64 	%rd4, [_Z9countWordPKciS0_iPi_param_4];
	cvta.to.global.u64 	%rd1, %rd6;
	cvta.to.global.u64 	%rd2, %rd5;
	mov.u32 	%r7, %ctaid.x;
	mov.u32 	%r8, %ntid.x;
	mov.u32 	%r9, %tid.x;
	mad.lo.s32 	%r1, %r7, %r8, %r9;
	add.s32 	%r2, %r6, %r1;
	setp.gt.s32 	%p1, %r2, %r5;
	@%p1 bra 	$L__BB0_11;
	setp.lt.s32 	%p2, %r1, 1;
	@%p2 bra 	$L__BB0_3;
	add.s32 	%r10, %r1, -1;
	cvt.u64.u32 	%rd7, %r10;
	add.s64 	%rd8, %rd2, %rd7;
	ld.global.u8 	%rs1, [%rd8];
	setp.ne.s16 	%p3, %rs1, 32;
	@%p3 bra 	$L__BB0_11;
$L__BB0_3:
	cvt.s64.s32 	%rd9, %r1;
	add.s64 	%rd3, %rd2, %rd9;
	ld.global.u8 	%rs2, [%rd3];
	ld.global.u8 	%rs3, [%rd1];
	setp.ne.s16 	%p4, %rs2, %rs3;
	@%p4 bra 	$L__BB0_11;
	setp.lt.s32 	%p5, %r6, 1;
	@%p5 bra 	$L__BB0_8;
	mov.b32 	%r13, 0;
	bra.uni 	$L__BB0_7;
$L__BB0_6:
	add.s32 	%r13, %r13, 1;
	setp.eq.s32 	%p7, %r13, %r6;
	@%p7 bra 	$L__BB0_8;
$L__BB0_7:
	cvt.u64.u32 	%rd10, %r13;
	add.s64 	%rd11, %rd3, %rd10;
	ld.global.u8 	%rs4, [%rd11];
	add.s64 	%rd12, %rd1, %rd10;
	ld.global.u8 	%rs5, [%rd12];
	setp.eq.s16 	%p6, %rs4, %rs5;
	@%p6 bra 	$L__BB0_6;
	bra.uni 	$L__BB0_11;
$L__BB0_8:
	setp.ge.s32 	%p8, %r2, %r5;
	@%p8 bra 	$L__BB0_10;
	cvt.s64.s32 	%rd13, %r6;
	add.s64 	%rd14, %rd3, %rd13;
	ld.global.u8 	%rs6, [%rd14];
	setp.ne.s16 	%p9, %rs6, 32;
	@%p9 bra 	$L__BB0_11;
$L__BB0_10:
	cvta.to.global.u64 	%rd15, %rd4;
	atom.global.add.u32 	%r12, [%rd15], 1;
$L__BB0_11:
	ret;

}


// ===== COMPILED SASS (sm_100) =====

	.target	sm_100

	.elftype	@"ET_EXEC"


//--------------------- .note.nv.tkinfo           --------------------------
	.section	.note.nv.tkinfo,"",@"SHT_NOTE"
	.sectionflags	@"SHF_NOTE_NV_TKINFO"
	.tkinfo
        /*0018*/ 	.word	0x00000002
        /*0030*/ 	.string	""
        /*0030*/ 	.string	"ptxas"
        /*0030*/ 	.string	"Cuda compilation tools, release 13.0, V13.0.88"
        /*0030*/ 	.string	"Build cuda_13.0.r13.0/compiler.36424714_0"
        /*0030*/ 	.string	"-arch sm_100 -m 64 "



//--------------------- .note.nv.cuinfo           --------------------------
	.section	.note.nv.cuinfo,"",@"SHT_NOTE"
	.sectionflags	@"SHF_NOTE_NV_CUINFO"
        /*0018*/ 	.short	0x0002
        /*001a*/ 	.short	0x0064
        /*001c*/ 	.short	0x0082
	.zero		2


//--------------------- .nv.info                  --------------------------
	.section	.nv.info,"",@"SHT_CUDA_INFO"
	.align	4


	//----- nvinfo : EIATTR_REGCOUNT
	.align		4
        /*0000*/ 	.byte	0x04, 0x2f
        /*0002*/ 	.short	(.L_1 - .L_0)
	.align		4
.L_0:
        /*0004*/ 	.word	index@(_Z9countWordPKciS0_iPi)
        /*0008*/ 	.word	0x0000000c


	//----- nvinfo : EIATTR_FRAME_SIZE
	.align		4
.L_1:
        /*000c*/ 	.byte	0x04, 0x11
        /*000e*/ 	.short	(.L_3 - .L_2)
	.align		4
.L_2:
        /*0010*/ 	.word	index@(_Z9countWordPKciS0_iPi)
        /*0014*/ 	.word	0x00000000


	//----- nvinfo : EIATTR_MIN_STACK_SIZE
	.align		4
.L_3:
        /*0018*/ 	.byte	0x04, 0x12
        /*001a*/ 	.short	(.L_5 - .L_4)
	.align		4
.L_4:
        /*001c*/ 	.word	index@(_Z9countWordPKciS0_iPi)
        /*0020*/ 	.word	0x00000000
.L_5:


//--------------------- .nv.compat                --------------------------
	.section	.nv.compat,"",@"SHT_CUDA_COMPAT_INFO"
	.align	4
        /*0000*/ 	.byte	0x02, 0x09, 0x00, 0x00, 0x02, 0x02, 0x01, 0x00, 0x02, 0x05, 0x05, 0x00, 0x03, 0x07, 0x01, 0x01
        /*0010*/ 	.byte	0x02, 0x03, 0x00, 0x00, 0x02, 0x06, 0x01, 0x00, 0x04, 0x0b, 0x08, 0x00, 0x09, 0x00, 0x00, 0x00
        /*0020*/ 	.byte	0x00, 0x00, 0x00, 0x00


//--------------------- .nv.info._Z9countWordPKciS0_iPi --------------------------
	.section	.nv.info._Z9countWordPKciS0_iPi,"",@"SHT_CUDA_INFO"
	.sectionflags	@""
	.align	4


	//----- nvinfo : EIATTR_CUDA_API_VERSION
	.align		4
        /*0000*/ 	.byte	0x04, 0x37
        /*0002*/ 	.short	(.L_7 - .L_6)
.L_6:
        /*0004*/ 	.word	0x00000082


	//----- nvinfo : EIATTR_KPARAM_INFO
	.align		4
.L_7:
        /*0008*/ 	.byte	0x04, 0x17
        /*000a*/ 	.short	(.L_9 - .L_8)
.L_8:
        /*000c*/ 	.word	0x00000000
        /*0010*/ 	.short	0x0004
        /*0012*/ 	.short	0x0020
        /*0014*/ 	.byte	0x00, 0xf5, 0x21, 0x00


	//----- nvinfo : EIATTR_KPARAM_INFO
	.align		4
.L_9:
        /*0018*/ 	.byte	0x04, 0x17
        /*001a*/ 	.short	(.L_11 - .L_10)
.L_10:
        /*001c*/ 	.word	0x00000000
        /*0020*/ 	.short	0x0003
        /*0022*/ 	.short	0x0018
        /*0024*/ 	.byte	0x00, 0xf0, 0x11, 0x00


	//----- nvinfo : EIATTR_KPARAM_INFO
	.align		4
.L_11:
        /*0028*/ 	.byte	0x04, 0x17
        /*002a*/ 	.short	(.L_13 - .L_12)
.L_12:
        /*002c*/ 	.word	0x00000000
        /*0030*/ 	.short	0x0002
        /*0032*/ 	.short	0x0010
        /*0034*/ 	.byte	0x00, 0xf5, 0x21, 0x00


	//----- nvinfo : EIATTR_KPARAM_INFO
	.align		4
.L_13:
        /*0038*/ 	.byte	0x04, 0x17
        /*003a*/ 	.short	(.L_15 - .L_14)
.L_14:
        /*003c*/ 	.word	0x00000000
        /*0040*/ 	.short	0x0001
        /*0042*/ 	.short	0x0008
        /*0044*/ 	.byte	0x00, 0xf0, 0x11, 0x00


	//----- nvinfo : EIATTR_KPARAM_INFO
	.align		4
.L_15:
        /*0048*/ 	.byte	0x04, 0x17
        /*004a*/ 	.short	(.L_17 - .L_16)
.L_16:
        /*004c*/ 	.word	0x00000000
        /*0050*/ 	.short	0x0000
        /*0052*/ 	.short	0x0000
        /*0054*/ 	.byte	0x00, 0xf5, 0x21, 0x00


	//----- nvinfo : EIATTR_SPARSE_MMA_MASK
	.align		4
.L_17:
        /*0058*/ 	.byte	0x03, 0x50
        /*005a*/ 	.short	0x0000


	//----- nvinfo : EIATTR_MAXREG_COUNT
	.align		4
        /*005c*/ 	.byte	0x03, 0x1b
        /*005e*/ 	.short	0x00ff


	//----- nvinfo : EIATTR_MERCURY_ISA_VERSION
	.align		4
        /*0060*/ 	.byte	0x03, 0x5f
        /*0062*/ 	.short	0x0101


	//----- nvinfo : EIATTR_INT_WARP_WIDE_INSTR_OFFSETS
	.align		4
        /*0064*/ 	.byte	0x04, 0x31
        /*0066*/ 	.short	(.L_19 - .L_18)


	//   ....[0]....
.L_18:
        /*0068*/ 	.word	0x000003d0


	//----- nvinfo : EIATTR_VRC_CTA_INIT_COUNT
	.align		4
.L_19:
        /*006c*/ 	.byte	0x02, 0x4a
	.zero		1
	.zero		1


	//----- nvinfo : EIATTR_EXIT_INSTR_OFFSETS
	.align		4
        /*0070*/ 	.byte	0x04, 0x1c
        /*0072*/ 	.short	(.L_21 - .L_20)


	//   ....[0]....
.L_20:
        /*0074*/ 	.word	0x000000a0


	//   ....[1]....
        /*0078*/ 	.word	0x00000150


	//   ....[2]....
        /*007c*/ 	.word	0x000001e0


	//   ....[3]....
        /*0080*/ 	.word	0x000002e0


	//   ....[4]....
        /*0084*/ 	.word	0x00000390


	//   ....[5]....
        /*0088*/ 	.word	0x00000420


	//----- nvinfo : EIATTR_CRS_STACK_SIZE
	.align		4
.L_21:
        /*008c*/ 	.byte	0x04, 0x1e
        /*008e*/ 	.short	(.L_23 - .L_22)
.L_22:
        /*0090*/ 	.word	0x00000000


	//----- nvinfo : EIATTR_CBANK_PARAM_SIZE
	.align		4
.L_23:
        /*0094*/ 	.byte	0x03, 0x19
        /*0096*/ 	.short	0x0028


	//----- nvinfo : EIATTR_PARAM_CBANK
	.align		4
        /*0098*/ 	.byte	0x04, 0x0a
        /*009a*/ 	.short	(.L_25 - .L_24)
	.align		4
.L_24:
        /*009c*/ 	.word	index@(.nv.constant0._Z9countWordPKciS0_iPi)
        /*00a0*/ 	.short	0x0380
        /*00a2*/ 	.short	0x0028


	//----- nvinfo : EIATTR_SW_WAR
	.align		4
.L_25:
        /*00a4*/ 	.byte	0x04, 0x36
        /*00a6*/ 	.short	(.L_27 - .L_26)
.L_26:
        /*00a8*/ 	.word	0x00000008
.L_27:


//--------------------- .nv.callgraph             --------------------------
	.section	.nv.callgraph,"",@"SHT_CUDA_CALLGRAPH"
	.align	4
	.sectionentsize	8
	.align		4
        /*0000*/ 	.word	0x00000000
	.align		4
        /*0004*/ 	.word	0xffffffff
	.align		4
        /*0008*/ 	.word	0x00000000
	.align		4
        /*000c*/ 	.word	0xfffffffe
	.align		4
        /*0010*/ 	.word	0x00000000
	.align		4
        /*0014*/ 	.word	0xfffffffd
	.align		4
        /*0018*/ 	.word	0x00000000
	.align		4
        /*001c*/ 	.word	0xfffffffc


//--------------------- .text._Z9countWordPKciS0_iPi --------------------------
	.section	.text._Z9countWordPKciS0_iPi,"ax",@progbits
	.align	128
        .global         _Z9countWordPKciS0_iPi
        .type           _Z9countWordPKciS0_iPi,@function
        .size           _Z9countWordPKciS0_iPi,(.L_x_7 - _Z9countWordPKciS0_iPi)
        .other          _Z9countWordPKciS0_iPi,@"STO_CUDA_ENTRY STV_DEFAULT"
_Z9countWordPKciS0_iPi:
.text._Z9countWordPKciS0_iPi:
[----:B------:R-:W-:Y:S01]  /*0000*/  LDC R1, c[0x0][0x37c] ;  /* 0x0000df00ff017b82 */ /* 0x000fe20000000800 */
[----:B------:R-:W0:Y:S07]  /*0010*/  S2R R3, SR_TID.X ;  /* 0x0000000000037919 */ /* 0x000e2e0000002100 */
[----:B------:R-:W0:Y:S01]  /*0020*/  S2UR UR4, SR_CTAID.X ;  /* 0x00000000000479c3 */ /* 0x000e220000002500 */
[----:B------:R-:W1:Y:S01]  /*0030*/  LDCU UR6, c[0x0][0x398] ;  /* 0x00007300ff0677ac */ /* 0x000e620008000800 */
[----:B------:R-:W2:Y:S06]  /*0040*/  LDCU UR5, c[0x0][0x388] ;  /* 0x00007100ff0577ac */ /* 0x000eac0008000800 */
[----:B------:R-:W0:Y:S01]  /*0050*/  LDC R0, c[0x0][0x360] ;  /* 0x0000d800ff007b82 */ /* 0x000e220000000800 */
[----:B-1----:R-:W-:-:S02]  /*0060*/  IMAD.U32 R9, RZ, RZ, UR6 ;  /* 0x00000006ff097e24 */ /* 0x002fc4000f8e00ff */
[----:B0-----:R-:W-:-:S04]  /*0070*/  IMAD R0, R0, UR4, R3 ;  /* 0x0000000400007c24 */ /* 0x001fc8000f8e0203 */
[----:B------:R-:W-:-:S05]  /*0080*/  IMAD.IADD R8, R0, 0x1, R9 ;  /* 0x0000000100087824 */ /* 0x000fca00078e0209 */
[----:B--2---:R-:W-:-:S13]  /*0090*/  ISETP.GT.AND P0, PT, R8, UR5, PT ;  /* 0x0000000508007c0c */ /* 0x004fda000bf04270 */
[----:B------:R-:W-:Y:S05]  /*00a0*/  @P0 EXIT ;  /* 0x000000000000094d */ /* 0x000fea0003800000 */
[----:B------:R-:W-:Y:S01]  /*00b0*/  ISETP.GE.AND P0, PT, R0, 0x1, PT ;  /* 0x000000010000780c */ /* 0x000fe20003f06270 */
[----:B------:R-:W0:Y:S01]  /*00c0*/  LDCU.64 UR6, c[0x0][0x358] ;  /* 0x00006b00ff0677ac */ /* 0x000e220008000a00 */
[----:B------:R-:W-:Y:S11]  /*00d0*/  BSSY.RECONVERGENT B0, `(.L_x_0) ;  /* 0x0000009000007945 */ /* 0x000ff60003800200 */
[----:B------:R-:W-:Y:S05]  /*00e0*/  @!P0 BRA `(.L_x_1) ;  /* 0x00000000001c8947 */ /* 0x000fea0003800000 */
[----:B------:R-:W1:Y:S01]  /*00f0*/  LDCU.64 UR4, c[0x0][0x380] ;  /* 0x00007000ff0477ac */ /* 0x000e620008000a00 */
[----:B------:R-:W-:-:S05]  /*0100*/  VIADD R2, R0, 0xffffffff ;  /* 0xffffffff00027836 */ /* 0x000fca0000000000 */
[----:B-1----:R-:W-:-:S05]  /*0110*/  IADD3 R2, P0, PT, R2, UR4, RZ ;  /* 0x0000000402027c10 */ /* 0x002fca000ff1e0ff */
[----:B------:R-:W-:-:S05]  /*0120*/  IMAD.X R3, RZ, RZ, UR5, P0 ;  /* 0x00000005ff037e24 */ /* 0x000fca00080e06ff */
[----:B0-----:R-:W2:Y:S02]  /*0130*/  LDG.E.U8 R2, desc[UR6][R2.64] ;  /* 0x0000000602027981 */ /* 0x001ea4000c1e1100 */
[----:B--2---:R-:W-:-:S13]  /*0140*/  ISETP.NE.AND P0, PT, R2, 0x20, PT ;  /* 0x000000200200780c */ /* 0x004fda0003f05270 */
[----:B------:R-:W-:Y:S05]  /*0150*/  @P0 EXIT ;  /* 0x000000000000094d */ /* 0x000fea0003800000 */
.L_x_1:
[----:B0-----:R-:W-:Y:S05]  /*0160*/  BSYNC.RECONVERGENT B0 ;  /* 0x0000000000007941 */ /* 0x001fea0003800200 */
.L_x_0:
[----:B------:R-:W0:Y:S01]  /*0170*/  LDCU.64 UR4, c[0x0][0x380] ;  /* 0x00007000ff0477ac */ /* 0x000e220008000a00 */
[----:B------:R-:W1:Y:S01]  /*0180*/  LDC.64 R2, c[0x0][0x390] ;  /* 0x0000e400ff027b82 */ /* 0x000e620000000a00 */
[----:B0-----:R-:W-:-:S04]  /*0190*/  IADD3 R4, P0, PT, R0, UR4, RZ ;  /* 0x0000000400047c10 */ /* 0x001fc8000ff1e0ff */
[----:B------:R-:W-:Y:S01]  /*01a0*/  LEA.HI.X.SX32 R5, R0, UR5, 0x1, P0 ;  /* 0x0000000500057c11 */ /* 0x000fe200080f0eff */
[----:B-1----:R-:W2:Y:S04]  /*01b0*/  LDG.E.U8 R3, desc[UR6][R2.64] ;  /* 0x0000000602037981 */ /* 0x002ea8000c1e1100 */
[----:B------:R-:W2:Y:S02]  /*01c0*/  LDG.E.U8 R0, desc[UR6][R4.64] ;  /* 0x0000000604007981 */ /* 0x000ea4000c1e1100 */
[----:B--2---:R-:W-:-:S13]  /*01d0*/  ISETP.NE.AND P0, PT, R0, R3, PT ;  /* 0x000000030000720c */ /* 0x004fda0003f05270 */
[----:B------:R-:W-:Y:S05]  /*01e0*/  @P0 EXIT ;  /* 0x000000000000094d */ /* 0x000fea0003800000 */
[----:B------:R-:W-:-:S13]  /*01f0*/  ISETP.GE.AND P0, PT, R9, 0x1, PT ;  /* 0x000000010900780c */ /* 0x000fda0003f06270 */
[----:B------:R-:W-:Y:S05]  /*0200*/  @!P0 BRA `(.L_x_2) ;  /* 0x0000000000408947 */ /* 0x000fea0003800000 */
[----:B------:R-:W0:Y:S01]  /*0210*/  LDC R9, c[0x0][0x398] ;  /* 0x0000e600ff097b82 */ /* 0x000e220000000800 */
[----:B------:R-:W1:Y:S01]  /*0220*/  LDCU.64 UR10, c[0x0][0x390] ;  /* 0x00007200ff0a77ac */ /* 0x000e620008000a00 */
[----:B------:R-:W-:-:S05]  /*0230*/  UMOV UR4, URZ ;  /* 0x000000ff00047c82 */ /* 0x000fca0008000000 */
.L_x_3:
[----:B-1----:R-:W-:Y:S02]  /*0240*/  UIADD3 UR5, UP0, UPT, UR4, UR10, URZ ;  /* 0x0000000a04057290 */ /* 0x002fe4000ff1e0ff */
[----:B------:R-:W-:Y:S02]  /*0250*/  IADD3 R2, P0, PT, R4, UR4, RZ ;  /* 0x0000000404027c10 */ /* 0x000fe4000ff1e0ff */
[----:B------:R-:W-:-:S03]  /*0260*/  UIADD3.X UR8, UPT, UPT, URZ, UR11, URZ, UP0, !UPT ;  /* 0x0000000bff087290 */ /* 0x000fc600087fe4ff */
[----:B------:R-:W-:Y:S02]  /*0270*/  IMAD.X R3, RZ, RZ, R5, P0 ;  /* 0x000000ffff037224 */ /* 0x000fe400000e0605 */
[----:B------:R-:W-:Y:S02]  /*0280*/  IMAD.U32 R6, RZ, RZ, UR5 ;  /* 0x00000005ff067e24 */ /* 0x000fe4000f8e00ff */
[----:B------:R-:W-:Y:S01]  /*0290*/  IMAD.U32 R7, RZ, RZ, UR8 ;  /* 0x00000008ff077e24 */ /* 0x000fe2000f8e00ff */
[----:B------:R-:W2:Y:S05]  /*02a0*/  LDG.E.U8 R2, desc[UR6][R2.64] ;  /* 0x0000000602027981 */ /* 0x000eaa000c1e1100 */
[----:B------:R-:W2:Y:S01]  /*02b0*/  LDG.E.U8 R7, desc[UR6][R6.64] ;  /* 0x0000000606077981 */ /* 0x000ea2000c1e1100 */
[----:B------:R-:W-:Y:S01]  /*02c0*/  UIADD3 UR4, UPT, UPT, UR4, 0x1, URZ ;  /* 0x0000000104047890 */ /* 0x000fe2000fffe0ff */
[----:B--2---:R-:W-:-:S13]  /*02d0*/  ISETP.NE.AND P0, PT, R2, R7, PT ;  /* 0x000000070200720c */ /* 0x004fda0003f05270 */
[----:B------:R-:W-:Y:S05]  /*02e0*/  @P0 EXIT ;  /* 0x000000000000094d */ /* 0x000fea0003800000 */
[----:B0-----:R-:W-:-:S13]  /*02f0*/  ISETP.NE.AND P0, PT, R9, UR4, PT ;  /* 0x0000000409007c0c */ /* 0x001fda000bf05270 */
[----:B------:R-:W-:Y:S05]  /*0300*/  @P0 BRA `(.L_x_3) ;  /* 0xfffffffc00cc0947 */ /* 0x000fea000383ffff */
.L_x_2:
[----:B------:R-:W0:Y:S01]  /*0310*/  LDCU UR4, c[0x0][0x388] ;  /* 0x00007100ff0477ac */ /* 0x000e220008000800 */
[----:B------:R-:W-:Y:S01]  /*0320*/  BSSY.RECONVERGENT B0, `(.L_x_4) ;  /* 0x0000008000007945 */ /* 0x000fe20003800200 */
[----:B0-----:R-:W-:-:S13]  /*0330*/  ISETP.GE.AND P0, PT, R8, UR4, PT ;  /* 0x0000000408007c0c */ /* 0x001fda000bf06270 */
[----:B------:R-:W-:Y:S05]  /*0340*/  @P0 BRA `(.L_x_5) ;  /* 0x0000000000140947 */ /* 0x000fea0003800000 */
[----:B------:R-:W-:-:S04]  /*0350*/  IADD3 R2, P0, PT, R4, R9, RZ ;  /* 0x0000000904027210 */ /* 0x000fc80007f1e0ff */
[----:B------:R-:W-:-:S05]  /*0360*/  LEA.HI.X.SX32 R3, R9, R5, 0x1, P0 ;  /* 0x0000000509037211 */ /* 0x000fca00000f0eff */
[----:B------:R-:W2:Y:S02]  /*0370*/  LDG.E.U8 R2, desc[UR6][R2.64] ;  /* 0x0000000602027981 */ /* 0x000ea4000c1e1100 */
[----:B--2---:R-:W-:-:S13]  /*0380*/  ISETP.NE.AND P0, PT, R2, 0x20, PT ;  /* 0x000000200200780c */ /* 0x004fda0003f05270 */
[----:B------:R-:W-:Y:S05]  /*0390*/  @P0 EXIT ;  /* 0x000000000000094d */ /* 0x000fea0003800000 */
.L_x_5:
[----:B------:R-:W-:Y:S05]  /*03a0*/  BSYNC.RECONVERGENT B0 ;  /* 0x0000000000007941 */ /* 0x000fea0003800200 */
.L_x_4:
[----:B------:R-:W0:Y:S01]  /*03b0*/  S2R R0, SR_LANEID ;  /* 0x0000000000007919 */ /* 0x000e220000000000 */
[----:B------:R-:W1:Y:S01]  /*03c0*/  LDC.64 R2, c[0x0][0x3a0] ;  /* 0x0000e800ff027b82 */ /* 0x000e620000000a00 */
[----:B------:R-:W-:Y:S02]  /*03d0*/  VOTEU.ANY UR4, UPT, PT ;  /* 0x0000000000047886 */ /* 0x000fe400038e0100 */
[----:B------:R-:W-:Y:S02]  /*03e0*/  UFLO.U32 UR5, UR4 ;  /* 0x00000004000572bd */ /* 0x000fe400080e0000 */
[----:B------:R-:W1:Y:S04]  /*03f0*/  POPC R5, UR4 ;  /* 0x0000000400057d09 */ /* 0x000e680008000000 */
[----:B0-----:R-:W-:-:S13]  /*0400*/  ISETP.EQ.U32.AND P0, PT, R0, UR5, PT ;  /* 0x0000000500007c0c */ /* 0x001fda000bf02070 */
[----:B-1----:R-:W-:Y:S01]  /*0410*/  @P0 REDG.E.ADD.STRONG.GPU desc[UR6][R2.64], R5 ;  /* 0x000000050200098e */ /* 0x002fe2000c12e106 */
[----:B------:R-:W-:Y:S05]  /*0420*/  EXIT ;  /* 0x000000000000794d */ /* 0x000fea0003800000 */
.L_x_6:
[----:B------:R-:W-:-:S00]  /*0430*/  BRA `(.L_x_6) ;  /* 0xfffffffc00fc7947 */ /* 0x000fc0000383ffff */
[----:B------:R-:W-:-:S00]  /*0440*/  NOP ;  /* 0x0000000000007918 */ /* 0x000fc00000000000 */
        /* <DEDUP_REMOVED lines=11> */
.L_x_7:


//--------------------- .nv.shared.reserved.0     --------------------------
	.section	.nv.shared.reserved.0,"aw",@nobits
	.weak		__nv_reservedSMEM_offset_0_alias
	.size		__nv_reservedSMEM_offset_0_alias, 0, 64
	.other		__nv_reservedSMEM_offset_0_alias,@"STO_CUDA_RESERVED_SHARED STV_DEFAULT"
__nv_reservedSMEM_offset_0_alias:
	.zero		0
	.zero		64


//--------------------- .nv.constant0._Z9countWordPKciS0_iPi --------------------------
	.section	.nv.constant0._Z9countWordPKciS0_iPi,"a",@progbits
	.sectionflags	@""
	.align	4
.nv.constant0._Z9countWordPKciS0_iPi:
	.zero		936


//--------------------- SYMBOLS --------------------------

	.type		.nv.reservedSmem.offset0,@object
	.size		.nv.reservedSmem.offset0,0x4
